	.headerflags	@"EF_CUDA_TEXMODE_UNIFIED EF_CUDA_64BIT_ADDRESS EF_CUDA_SM89 EF_CUDA_VIRTUAL_SM(EF_CUDA_SM89)"
	.elftype	@"ET_EXEC"


//--------------------- .nv.info                  --------------------------
	.section	.nv.info,"",@"SHT_CUDA_INFO"
	.align	4


	//----- nvinfo : EIATTR_REGCOUNT
	.align		4
        /*0000*/ 	.byte	0x04, 0x2f
        /*0002*/ 	.short	(.L_1 - .L_0)
	.align		4
.L_0:
        /*0004*/ 	.word	index@(model_triton_tem_fused_addmm_relu_sigmoid_t_1)
        /*0008*/ 	.word	0x0000004a


	//----- nvinfo : EIATTR_FRAME_SIZE
	.align		4
.L_1:
        /*000c*/ 	.byte	0x04, 0x11
        /*000e*/ 	.short	(.L_3 - .L_2)
	.align		4
.L_2:
        /*0010*/ 	.word	index@(model_triton_tem_fused_addmm_relu_sigmoid_t_1)
        /*0014*/ 	.word	0x00000000


	//----- nvinfo : EIATTR_MIN_STACK_SIZE
	.align		4
.L_3:
        /*0018*/ 	.byte	0x04, 0x12
        /*001a*/ 	.short	(.L_5 - .L_4)
	.align		4
.L_4:
        /*001c*/ 	.word	index@(model_triton_tem_fused_addmm_relu_sigmoid_t_1)
        /*0020*/ 	.word	0x00000000
.L_5:


//--------------------- .nv.info.model_triton_tem_fused_addmm_relu_sigmoid_t_1 --------------------------
	.section	.nv.info.model_triton_tem_fused_addmm_relu_sigmoid_t_1,"",@"SHT_CUDA_INFO"
	.sectionflags	@""
	.align	4


	//----- nvinfo : EIATTR_CUDA_API_VERSION
	.align		4
        /*0000*/ 	.byte	0x04, 0x37
        /*0002*/ 	.short	(.L_7 - .L_6)
.L_6:
        /*0004*/ 	.word	0x00000080


	//----- nvinfo : EIATTR_PARAM_CBANK
	.align		4
.L_7:
        /*0008*/ 	.byte	0x04, 0x0a
        /*000a*/ 	.short	(.L_9 - .L_8)
	.align		4
.L_8:
        /*000c*/ 	.word	index@(.nv.constant0.model_triton_tem_fused_addmm_relu_sigmoid_t_1)
        /*0010*/ 	.short	0x0160
        /*0012*/ 	.short	0x0028


	//----- nvinfo : EIATTR_CBANK_PARAM_SIZE
	.align		4
.L_9:
        /*0014*/ 	.byte	0x03, 0x19
        /*0016*/ 	.short	0x0028


	//----- nvinfo : EIATTR_KPARAM_INFO
	.align		4
        /*0018*/ 	.byte	0x04, 0x17
        /*001a*/ 	.short	(.L_11 - .L_10)
.L_10:
        /*001c*/ 	.word	0x00000000
        /*0020*/ 	.short	0x0004
        /*0022*/ 	.short	0x0020
        /*0024*/ 	.byte	0x00, 0xf4, 0x21, 0x00


	//----- nvinfo : EIATTR_KPARAM_INFO
	.align		4
.L_11:
        /*0028*/ 	.byte	0x04, 0x17
        /*002a*/ 	.short	(.L_13 - .L_12)
.L_12:
        /*002c*/ 	.word	0x00000000
        /*0030*/ 	.short	0x0003
        /*0032*/ 	.short	0x0018
        /*0034*/ 	.byte	0x00, 0xf0, 0x11, 0x00


	//----- nvinfo : EIATTR_KPARAM_INFO
	.align		4
.L_13:
        /*0038*/ 	.byte	0x04, 0x17
        /*003a*/ 	.short	(.L_15 - .L_14)
.L_14:
        /*003c*/ 	.word	0x00000000
        /*0040*/ 	.short	0x0002
        /*0042*/ 	.short	0x0010
        /*0044*/ 	.byte	0x00, 0xf4, 0x21, 0x00


	//----- nvinfo : EIATTR_KPARAM_INFO
	.align		4
.L_15:
        /*0048*/ 	.byte	0x04, 0x17
        /*004a*/ 	.short	(.L_17 - .L_16)
.L_16:
        /*004c*/ 	.word	0x00000000
        /*0050*/ 	.short	0x0001
        /*0052*/ 	.short	0x0008
        /*0054*/ 	.byte	0x00, 0xf4, 0x21, 0x00


	//----- nvinfo : EIATTR_KPARAM_INFO
	.align		4
.L_17:
        /*0058*/ 	.byte	0x04, 0x17
        /*005a*/ 	.short	(.L_19 - .L_18)
.L_18:
        /*005c*/ 	.word	0x00000000
        /*0060*/ 	.short	0x0000
        /*0062*/ 	.short	0x0000
        /*0064*/ 	.byte	0x00, 0xf4, 0x21, 0x00


	//----- nvinfo : EIATTR_MAXREG_COUNT
	.align		4
.L_19:
        /*0068*/ 	.byte	0x03, 0x1b
        /*006a*/ 	.short	0x00ff


	//----- nvinfo : EIATTR_EXIT_INSTR_OFFSETS
	.align		4
        /*006c*/ 	.byte	0x04, 0x1c
        /*006e*/ 	.short	(.L_21 - .L_20)


	//   ....[0]....
.L_20:
        /*0070*/ 	.word	0x00000020


	//   ....[1]....
        /*0074*/ 	.word	0x00001890


	//   ....[2]....
        /*0078*/ 	.word	0x00001900


	//----- nvinfo : EIATTR_REQNTID
	.align		4
.L_21:
        /*007c*/ 	.byte	0x04, 0x10
        /*007e*/ 	.short	(.L_23 - .L_22)
.L_22:
        /*0080*/ 	.word	0x00000020
        /*0084*/ 	.word	0x00000001
        /*0088*/ 	.word	0x00000001
.L_23:


//--------------------- .nv.callgraph             --------------------------
	.section	.nv.callgraph,"",@"SHT_CUDA_CALLGRAPH"
	.align	4
	.sectionentsize	8
	.align		4
        /*0000*/ 	.word	0x00000000
	.align		4
        /*0004*/ 	.word	0xffffffff
	.align		4
        /*0008*/ 	.word	0x00000000
	.align		4
        /*000c*/ 	.word	0xfffffffe
	.align		4
        /*0010*/ 	.word	0x00000000
	.align		4
        /*0014*/ 	.word	0xfffffffd
	.align		4
        /*0018*/ 	.word	0x00000000
	.align		4
        /*001c*/ 	.word	0xfffffffc


//--------------------- .nv.rel.action            --------------------------
	.section	.nv.rel.action,"",@"SHT_CUDA_RELOCINFO"
	.align	8
	.sectionentsize	8
        /*0000*/ 	.byte	0x73, 0x00, 0x00, 0x00, 0x00, 0x00, 0x00, 0x00, 0x00, 0x00, 0x00, 0x11, 0x25, 0x00, 0x05, 0x36


//--------------------- .nv.constant0.model_triton_tem_fused_addmm_relu_sigmoid_t_1 --------------------------
	.section	.nv.constant0.model_triton_tem_fused_addmm_relu_sigmoid_t_1,"a",@progbits
	.sectionflags	@""
	.align	4
.nv.constant0.model_triton_tem_fused_addmm_relu_sigmoid_t_1:
	.zero		392


//--------------------- .text.model_triton_tem_fused_addmm_relu_sigmoid_t_1 --------------------------
	.section	.text.model_triton_tem_fused_addmm_relu_sigmoid_t_1,"ax",@progbits
	.sectionflags	@"SHF_BARRIERS=1"
	.sectioninfo	@"SHI_REGISTERS=74"
	.align	128
        .global         model_triton_tem_fused_addmm_relu_sigmoid_t_1
        .type           model_triton_tem_fused_addmm_relu_sigmoid_t_1,@function
        .size           model_triton_tem_fused_addmm_relu_sigmoid_t_1,(.L_x_1 - model_triton_tem_fused_addmm_relu_sigmoid_t_1)
        .other          model_triton_tem_fused_addmm_relu_sigmoid_t_1,@"STO_CUDA_ENTRY STV_DEFAULT"
model_triton_tem_fused_addmm_relu_sigmoid_t_1:
.text.model_triton_tem_fused_addmm_relu_sigmoid_t_1:
[----:B------:R-:W-:Y:S02]  /*0000*/  MOV R1, c[0x0][0x28] ;  /* 0x00000a0000017a02 */ /* 0x000fe40000000f00 */
[----:B------:R-:W-:-:S13]  /*0010*/  ISETP.NE.AND P0, PT, RZ, c[0x0][0x178], PT ;  /* 0x00005e00ff007a0c */ /* 0x000fda0003f05270 */
[----:B------:R-:W-:Y:S05]  /*0020*/  @!P0 EXIT ;  /* 0x000000000000894d */ /* 0x000fea0003800000 */
[----:B------:R-:W0:Y:S01]  /*0030*/  S2R R4, SR_CTAID.X ;  /* 0x0000000000047919 */ /* 0x000e220000002500 */
[----:B------:R-:W-:Y:S01]  /*0040*/  MOV R0, c[0x0][0x178] ;  /* 0x00005e0000007a02 */ /* 0x000fe20000000f00 */
[----:B------:R-:W-:Y:S01]  /*0050*/  ULDC.64 UR4, c[0x0][0x118] ;  /* 0x0000460000047ab9 */ /* 0x000fe20000000a00 */
[----:B------:R-:W-:Y:S01]  /*0060*/  IABS R12, c[0x0][0x178] ;  /* 0x00005e00000c7a13 */ /* 0x000fe20000000000 */
[----:B------:R-:W1:Y:S01]  /*0070*/  S2R R58, SR_TID.X ;  /* 0x00000000003a7919 */ /* 0x000e620000002100 */
[----:B------:R-:W-:Y:S02]  /*0080*/  IADD3 R0, R0, 0xf, RZ ;  /* 0x0000000f00007810 */ /* 0x000fe40007ffe0ff */
[----:B------:R-:W-:Y:S02]  /*0090*/  MOV R24, 0x4 ;  /* 0x0000000400187802 */ /* 0x000fe40000000f00 */
[----:B------:R-:W-:-:S04]  /*00a0*/  SHF.R.S32.HI R3, RZ, 0x1f, R0 ;  /* 0x0000001fff037819 */ /* 0x000fc80000011400 */
[----:B------:R-:W-:Y:S02]  /*00b0*/  LEA.HI R3, R3, R0, RZ, 0x4 ;  /* 0x0000000003037211 */ /* 0x000fe400078f20ff */
[C---:B0-----:R-:W-:Y:S02]  /*00c0*/  LOP3.LUT R6, R4.reuse, 0x7ffffff8, RZ, 0xc0, !PT ;  /* 0x7ffffff804067812 */ /* 0x041fe400078ec0ff */
[----:B------:R-:W-:Y:S02]  /*00d0*/  IABS R11, R4 ;  /* 0x00000004000b7213 */ /* 0x000fe40000000000 */
[----:B------:R-:W-:Y:S02]  /*00e0*/  LEA.HI.SX32 R3, R3, -R6, 0x1c ;  /* 0x8000000603037211 */ /* 0x000fe400078fe2ff */
[----:B------:R-:W-:Y:S02]  /*00f0*/  ISETP.GE.AND P1, PT, R4, RZ, PT ;  /* 0x000000ff0400720c */ /* 0x000fe40003f26270 */
[----:B------:R-:W-:-:S04]  /*0100*/  IMNMX R7, R3, 0x8, PT ;  /* 0x0000000803077817 */ /* 0x000fc80003800200 */
[-C--:B------:R-:W-:Y:S02]  /*0110*/  IABS R5, R7.reuse ;  /* 0x0000000700057213 */ /* 0x080fe40000000000 */
[-C--:B------:R-:W-:Y:S02]  /*0120*/  IABS R10, R7.reuse ;  /* 0x00000007000a7213 */ /* 0x080fe40000000000 */
[----:B------:R-:W0:Y:S01]  /*0130*/  I2F.RP R8, R5 ;  /* 0x0000000500087306 */ /* 0x000e220000209400 */
[----:B------:R-:W-:Y:S02]  /*0140*/  ISETP.NE.AND P4, PT, R7, RZ, PT ;  /* 0x000000ff0700720c */ /* 0x000fe40003f85270 */
[----:B------:R-:W-:Y:S02]  /*0150*/  IADD3 R21, RZ, -R10, RZ ;  /* 0x8000000aff157210 */ /* 0x000fe40007ffe0ff */
[----:B------:R-:W-:-:S03]  /*0160*/  LOP3.LUT R57, RZ, R7, RZ, 0x33, !PT ;  /* 0x00000007ff397212 */ /* 0x000fc600078e33ff */
[----:B0-----:R-:W0:Y:S02]  /*0170*/  MUFU.RCP R8, R8 ;  /* 0x0000000800087308 */ /* 0x001e240000001000 */
[----:B0-----:R-:W-:Y:S02]  /*0180*/  IADD3 R2, R8, 0xffffffe, RZ ;  /* 0x0ffffffe08027810 */ /* 0x001fe40007ffe0ff */
[----:B-1----:R-:W-:-:S04]  /*0190*/  LOP3.LUT R8, R58, 0x10, RZ, 0xc0, !PT ;  /* 0x000000103a087812 */ /* 0x002fc800078ec0ff */
[----:B------:R0:W1:Y:S02]  /*01a0*/  F2I.FTZ.U32.TRUNC.NTZ R3, R2 ;  /* 0x0000000200037305 */ /* 0x000064000021f000 */
[----:B0-----:R-:W-:Y:S02]  /*01b0*/  MOV R2, RZ ;  /* 0x000000ff00027202 */ /* 0x001fe40000000f00 */
[----:B-1----:R-:W-:-:S05]  /*01c0*/  IADD3 R0, RZ, -R3, RZ ;  /* 0x80000003ff007210 */ /* 0x002fca0007ffe0ff */
[----:B------:R-:W-:-:S04]  /*01d0*/  IMAD R9, R0, R5, RZ ;  /* 0x0000000500097224 */ /* 0x000fc800078e02ff */
[----:B------:R-:W-:Y:S02]  /*01e0*/  IMAD.HI.U32 R0, R3, R9, R2 ;  /* 0x0000000903007227 */ /* 0x000fe400078e0002 */
[----:B------:R-:W0:Y:S04]  /*01f0*/  I2F.RP R3, R12 ;  /* 0x0000000c00037306 */ /* 0x000e280000209400 */
[----:B------:R-:W-:-:S04]  /*0200*/  IMAD.HI.U32 R2, R0, R11, RZ ;  /* 0x0000000b00027227 */ /* 0x000fc800078e00ff */
[----:B------:R-:W-:Y:S01]  /*0210*/  IMAD R2, R2, R21, R11 ;  /* 0x0000001502027224 */ /* 0x000fe200078e020b */
[----:B------:R-:W-:-:S04]  /*0220*/  SHF.R.U32.HI R11, RZ, 0x2, R58 ;  /* 0x00000002ff0b7819 */ /* 0x000fc8000001163a */
[----:B------:R-:W-:Y:S02]  /*0230*/  ISETP.GT.U32.AND P0, PT, R5, R2, PT ;  /* 0x000000020500720c */ /* 0x000fe40003f04070 */
[----:B------:R-:W-:Y:S01]  /*0240*/  SGXT.U32 R11, R11, 0x2 ;  /* 0x000000020b0b781a */ /* 0x000fe20000000000 */
[----:B0-----:R-:W0:Y:S10]  /*0250*/  MUFU.RCP R3, R3 ;  /* 0x0000000300037308 */ /* 0x001e340000001000 */
[----:B------:R-:W-:-:S04]  /*0260*/  @!P0 IADD3 R2, R2, -R5, RZ ;  /* 0x8000000502028210 */ /* 0x000fc80007ffe0ff */
[----:B------:R-:W-:Y:S02]  /*0270*/  ISETP.GT.U32.AND P0, PT, R5, R2, PT ;  /* 0x000000020500720c */ /* 0x000fe40003f04070 */
[----:B0-----:R-:W-:-:S06]  /*0280*/  IADD3 R9, R3, 0xffffffe, RZ ;  /* 0x0ffffffe03097810 */ /* 0x001fcc0007ffe0ff */
[----:B------:R-:W0:Y:S05]  /*0290*/  F2I.FTZ.U32.TRUNC.NTZ R9, R9 ;  /* 0x0000000900097305 */ /* 0x000e2a000021f000 */
[----:B------:R-:W-:-:S04]  /*02a0*/  @!P0 IADD3 R2, R2, -R5, RZ ;  /* 0x8000000502028210 */ /* 0x000fc80007ffe0ff */
[----:B------:R-:W-:-:S04]  /*02b0*/  @!P1 IADD3 R2, -R2, RZ, RZ ;  /* 0x000000ff02029210 */ /* 0x000fc80007ffe1ff */
[----:B------:R-:W-:Y:S02]  /*02c0*/  SEL R3, R57, R2, !P4 ;  /* 0x0000000239037207 */ /* 0x000fe40006000000 */
[----:B------:R-:W-:Y:S02]  /*02d0*/  SHF.R.U32.HI R2, RZ, 0x2, R8 ;  /* 0x00000002ff027819 */ /* 0x000fe40000011608 */
[----:B------:R-:W-:Y:S02]  /*02e0*/  IADD3 R3, R6, R3, RZ ;  /* 0x0000000306037210 */ /* 0x000fe40007ffe0ff */
[----:B0-----:R-:W-:Y:S02]  /*02f0*/  IADD3 R8, RZ, -R9, RZ ;  /* 0x80000009ff087210 */ /* 0x001fe40007ffe0ff */
[----:B------:R-:W-:Y:S02]  /*0300*/  LOP3.LUT R6, R11, R2, RZ, 0xfc, !PT ;  /* 0x000000020b067212 */ /* 0x000fe400078efcff */
[----:B------:R-:W-:-:S02]  /*0310*/  SHF.L.U32 R3, R3, 0x4, RZ ;  /* 0x0000000403037819 */ /* 0x000fc400000006ff */
[----:B------:R-:W-:Y:S02]  /*0320*/  MOV R11, R8 ;  /* 0x00000008000b7202 */ /* 0x000fe40000000f00 */
[----:B------:R-:W-:Y:S02]  /*0330*/  LOP3.LUT R14, R3, R6, RZ, 0xfc, !PT ;  /* 0x00000006030e7212 */ /* 0x000fe400078efcff */
[----:B------:R-:W-:Y:S01]  /*0340*/  MOV R8, RZ ;  /* 0x000000ff00087202 */ /* 0x000fe20000000f00 */
[----:B------:R-:W-:Y:S01]  /*0350*/  IMAD R11, R11, R12, RZ ;  /* 0x0000000c0b0b7224 */ /* 0x000fe200078e02ff */
[----:B------:R-:W-:Y:S02]  /*0360*/  LOP3.LUT R10, R14, 0x8, RZ, 0xfc, !PT ;  /* 0x000000080e0a7812 */ /* 0x000fe400078efcff */
[----:B------:R-:W-:Y:S01]  /*0370*/  IABS R13, R14 ;  /* 0x0000000e000d7213 */ /* 0x000fe20000000000 */
[----:B------:R-:W-:Y:S01]  /*0380*/  IMAD.HI.U32 R8, R9, R11, R8 ;  /* 0x0000000b09087227 */ /* 0x000fe200078e0008 */
[----:B------:R-:W-:-:S02]  /*0390*/  IABS R11, R10 ;  /* 0x0000000a000b7213 */ /* 0x000fc40000000000 */
[----:B------:R-:W-:-:S03]  /*03a0*/  ISETP.GE.AND P3, PT, R14, RZ, PT ;  /* 0x000000ff0e00720c */ /* 0x000fc60003f66270 */
[----:B------:R-:W-:-:S04]  /*03b0*/  IMAD.HI.U32 R9, R8, R13, RZ ;  /* 0x0000000d08097227 */ /* 0x000fc800078e00ff */
[----:B------:R-:W-:Y:S01]  /*03c0*/  IMAD.HI.U32 R8, R8, R11, RZ ;  /* 0x0000000b08087227 */ /* 0x000fe200078e00ff */
[----:B------:R-:W-:-:S04]  /*03d0*/  IADD3 R9, -R9, RZ, RZ ;  /* 0x000000ff09097210 */ /* 0x000fc80007ffe1ff */
[----:B------:R-:W-:Y:S01]  /*03e0*/  IADD3 R8, -R8, RZ, RZ ;  /* 0x000000ff08087210 */ /* 0x000fe20007ffe1ff */
[----:B------:R-:W-:-:S04]  /*03f0*/  IMAD R9, R12, R9, R13 ;  /* 0x000000090c097224 */ /* 0x000fc800078e020d */
[C---:B------:R-:W-:Y:S01]  /*0400*/  IMAD R8, R12.reuse, R8, R11 ;  /* 0x000000080c087224 */ /* 0x040fe200078e020b */
[----:B------:R-:W-:-:S04]  /*0410*/  ISETP.GT.U32.AND P1, PT, R12, R9, PT ;  /* 0x000000090c00720c */ /* 0x000fc80003f24070 */
[----:B------:R-:W-:-:S09]  /*0420*/  ISETP.GT.U32.AND P0, PT, R12, R8, PT ;  /* 0x000000080c00720c */ /* 0x000fd20003f04070 */
[-C--:B------:R-:W-:Y:S02]  /*0430*/  @!P1 IADD3 R9, R9, -R12.reuse, RZ ;  /* 0x8000000c09099210 */ /* 0x080fe40007ffe0ff */
[----:B------:R-:W-:Y:S02]  /*0440*/  ISETP.GE.AND P1, PT, R10, RZ, PT ;  /* 0x000000ff0a00720c */ /* 0x000fe40003f26270 */
[----:B------:R-:W-:Y:S02]  /*0450*/  @!P0 IADD3 R8, R8, -R12, RZ ;  /* 0x8000000c08088210 */ /* 0x000fe40007ffe0ff */
[C---:B------:R-:W-:Y:S02]  /*0460*/  ISETP.GT.U32.AND P2, PT, R12.reuse, R9, PT ;  /* 0x000000090c00720c */ /* 0x040fe40003f44070 */
[----:B------:R-:W-:Y:S02]  /*0470*/  ISETP.GT.U32.AND P0, PT, R12, R8, PT ;  /* 0x000000080c00720c */ /* 0x000fe40003f04070 */
[----:B------:R-:W-:-:S04]  /*0480*/  SHF.L.U32 R10, R58, 0x2, RZ ;  /* 0x000000023a0a7819 */ /* 0x000fc800000006ff */
[----:B------:R-:W-:-:S05]  /*0490*/  LOP3.LUT R17, R10, 0xc, RZ, 0xc0, !PT ;  /* 0x0000000c0a117812 */ /* 0x000fca00078ec0ff */
[-C--:B------:R-:W-:Y:S02]  /*04a0*/  @!P2 IADD3 R9, R9, -R12.reuse, RZ ;  /* 0x8000000c0909a210 */ /* 0x080fe40007ffe0ff */
[----:B------:R-:W-:Y:S02]  /*04b0*/  @!P0 IADD3 R8, R8, -R12, RZ ;  /* 0x8000000c08088210 */ /* 0x000fe40007ffe0ff */
[----:B------:R-:W-:Y:S02]  /*04c0*/  @!P3 IADD3 R9, -R9, RZ, RZ ;  /* 0x000000ff0909b210 */ /* 0x000fe40007ffe1ff */
[----:B------:R-:W-:Y:S02]  /*04d0*/  @!P1 IADD3 R8, -R8, RZ, RZ ;  /* 0x000000ff08089210 */ /* 0x000fe40007ffe1ff */
[-C--:B------:R-:W-:Y:S02]  /*04e0*/  LEA R9, R9, R17.reuse, 0x4 ;  /* 0x0000001109097211 */ /* 0x080fe400078e20ff */
[----:B------:R-:W-:-:S03]  /*04f0*/  LEA R12, R8, R17, 0x4 ;  /* 0x00000011080c7211 */ /* 0x000fc600078e20ff */
[----:B------:R-:W-:-:S04]  /*0500*/  IMAD.WIDE R8, R9, R24, c[0x0][0x160] ;  /* 0x0000580009087625 */ /* 0x000fc800078e0218 */
[-C--:B------:R-:W-:Y:S02]  /*0510*/  IMAD.WIDE R12, R12, R24.reuse, c[0x0][0x160] ;  /* 0x000058000c0c7625 */ /* 0x080fe400078e0218 */
[----:B------:R-:W2:Y:S02]  /*0520*/  LDG.E.128 R8, [R8.64] ;  /* 0x0000000408087981 */ /* 0x000ea4000c1e1d00 */
[----:B------:R-:W-:Y:S02]  /*0530*/  IMAD.WIDE.U32 R24, R17, R24, c[0x0][0x168] ;  /* 0x00005a0011187625 */ /* 0x000fe400078e0018 */
[----:B------:R-:W3:Y:S04]  /*0540*/  LDG.E.128 R12, [R12.64] ;  /* 0x000000040c0c7981 */ /* 0x000ee8000c1e1d00 */
[----:B------:R-:W4:Y:S01]  /*0550*/  LDG.E.128 R24, [R24.64] ;  /* 0x0000000418187981 */ /* 0x000f22000c1e1d00 */
[----:B------:R-:W-:-:S02]  /*0560*/  LEA R32, R6, R17, 0x4 ;  /* 0x0000001106207211 */ /* 0x000fc400078e20ff */
[----:B------:R-:W-:Y:S02]  /*0570*/  SHF.L.U32 R16, R58, 0x1, RZ ;  /* 0x000000013a107819 */ /* 0x000fe400000006ff */
[----:B------:R-:W-:Y:S02]  /*0580*/  SHF.R.U32.HI R17, RZ, 0x2, R58 ;  /* 0x00000002ff117819 */ /* 0x000fe4000001163a */
[----:B------:R-:W-:Y:S02]  /*0590*/  LOP3.LUT R16, R16, 0xe, RZ, 0xc0, !PT ;  /* 0x0000000e10107812 */ /* 0x000fe400078ec0ff */
[----:B------:R-:W-:Y:S02]  /*05a0*/  LOP3.LUT R17, R2, 0x2, R17, 0xf8, !PT ;  /* 0x0000000202117812 */ /* 0x000fe400078ef811 */
[----:B------:R-:W-:Y:S02]  /*05b0*/  SHF.L.U32 R56, R16, 0x6, RZ ;  /* 0x0000000610387819 */ /* 0x000fe400000006ff */
[----:B------:R-:W-:-:S02]  /*05c0*/  SHF.L.U32 R59, R17, 0x6, RZ ;  /* 0x00000006113b7819 */ /* 0x000fc400000006ff */
[----:B------:R-:W-:Y:S02]  /*05d0*/  LOP3.LUT R6, R4, 0x7, RZ, 0xc0, !PT ;  /* 0x0000000704067812 */ /* 0x000fe400078ec0ff */
[----:B------:R-:W-:Y:S02]  /*05e0*/  LOP3.LUT R4, R7, 0x7, R4, 0x78, !PT ;  /* 0x0000000707047812 */ /* 0x000fe400078e7804 */
[----:B------:R-:W-:Y:S02]  /*05f0*/  IABS R23, R6 ;  /* 0x0000000600177213 */ /* 0x000fe40000000000 */
[----:B------:R-:W-:-:S03]  /*0600*/  ISETP.GE.AND P3, PT, R4, RZ, PT ;  /* 0x000000ff0400720c */ /* 0x000fc60003f66270 */
[----:B------:R-:W-:-:S04]  /*0610*/  IMAD.HI.U32 R0, R0, R23, RZ ;  /* 0x0000001700007227 */ /* 0x000fc800078e00ff */
[----:B------:R-:W-:-:S05]  /*0620*/  IMAD R6, R0, R21, R23 ;  /* 0x0000001500067224 */ /* 0x000fca00078e0217 */
[----:B------:R-:W-:-:S13]  /*0630*/  ISETP.GT.U32.AND P1, PT, R5, R6, PT ;  /* 0x000000060500720c */ /* 0x000fda0003f24070 */
[-C--:B------:R-:W-:Y:S02]  /*0640*/  @!P1 IADD3 R6, R6, -R5.reuse, RZ ;  /* 0x8000000506069210 */ /* 0x080fe40007ffe0ff */
[----:B------:R-:W-:Y:S02]  /*0650*/  @!P1 IADD3 R0, R0, 0x1, RZ ;  /* 0x0000000100009810 */ /* 0x000fe40007ffe0ff */
[----:B------:R-:W-:-:S13]  /*0660*/  ISETP.GE.U32.AND P2, PT, R6, R5, PT ;  /* 0x000000050600720c */ /* 0x000fda0003f46070 */
[----:B------:R-:W-:-:S04]  /*0670*/  @P2 IADD3 R0, R0, 0x1, RZ ;  /* 0x0000000100002810 */ /* 0x000fc80007ffe0ff */
[----:B------:R-:W-:-:S04]  /*0680*/  @!P3 IADD3 R0, -R0, RZ, RZ ;  /* 0x000000ff0000b210 */ /* 0x000fc80007ffe1ff */
[----:B------:R-:W-:Y:S02]  /*0690*/  SEL R57, R57, R0, !P4 ;  /* 0x0000000039397207 */ /* 0x000fe40006000000 */
[----:B------:R-:W-:-:S04]  /*06a0*/  SHF.L.U32 R0, R58, 0x4, RZ ;  /* 0x000000043a007819 */ /* 0x000fc800000006ff */
[----:B------:R-:W-:Y:S01]  /*06b0*/  LOP3.LUT R0, R0, 0xf0, RZ, 0xc0, !PT ;  /* 0x000000f000007812 */ /* 0x000fe200078ec0ff */
[----:B--2---:R-:W-:Y:S04]  /*06c0*/  STS.128 [R32.X4], R8 ;  /* 0x0000000820007388 */ /* 0x004fe80000004c00 */
[----:B---3--:R-:W-:Y:S04]  /*06d0*/  STS.128 [R32.X4+0x200], R12 ;  /* 0x0002000c20007388 */ /* 0x008fe80000004c00 */
[----:B----4-:R-:W-:Y:S04]  /*06e0*/  STS.128 [R32.X4+0x400], R24 ;  /* 0x0004001820007388 */ /* 0x010fe80000004c00 */
[----:B------:R-:W-:Y:S04]  /*06f0*/  STS.128 [R32.X4+0x600], R24 ;  /* 0x0006001820007388 */ /* 0x000fe80000004c00 */
[----:B------:R-:W-:Y:S06]  /*0700*/  BAR.SYNC.DEFER_BLOCKING 0x0 ;  /* 0x0000000000007b1d */ /* 0x000fec0000010000 */
[----:B------:R-:W-:Y:S04]  /*0710*/  LDS.128 R8, [R59+0x40] ;  /* 0x000040003b087984 */ /* 0x000fe80000000c00 */
[----:B------:R-:W0:Y:S04]  /*0720*/  LDS.128 R16, [R56+0x400] ;  /* 0x0004000038107984 */ /* 0x000e280000000c00 */
[----:B------:R-:W1:Y:S04]  /*0730*/  LDS.128 R28, [R56+0x440] ;  /* 0x00044000381c7984 */ /* 0x000e680000000c00 */
[----:B------:R-:W2:Y:S04]  /*0740*/  LDS.128 R12, [R59] ;  /* 0x000000003b0c7984 */ /* 0x000ea80000000c00 */
[----:B------:R-:W3:Y:S04]  /*0750*/  LDS.128 R20, [R59+0x200] ;  /* 0x000200003b147984 */ /* 0x000ee80000000c00 */
[----:B------:R-:W4:Y:S04]  /*0760*/  LDS.128 R24, [R59+0x240] ;  /* 0x000240003b187984 */ /* 0x000f280000000c00 */
[----:B------:R-:W-:Y:S04]  /*0770*/  LDS.128 R48, [R59+0x10] ;  /* 0x000010003b307984 */ /* 0x000fe80000000c00 */
[----:B------:R-:W5:Y:S04]  /*0780*/  LDS.128 R40, [R56+0x410] ;  /* 0x0004100038287984 */ /* 0x000f680000000c00 */
[----:B------:R-:W5:Y:S04]  /*0790*/  LDS.128 R52, [R59+0x50] ;  /* 0x000050003b347984 */ /* 0x000f680000000c00 */
[----:B------:R-:W5:Y:S04]  /*07a0*/  LDS.128 R36, [R59+0x210] ;  /* 0x000210003b247984 */ /* 0x000f680000000c00 */
[----:B------:R-:W5:Y:S01]  /*07b0*/  LDS.128 R4, [R59+0x250] ;  /* 0x000250003b047984 */ /* 0x000f620000000c00 */
[C---:B0-----:R-:W-:Y:S01]  /*07c0*/  FFMA R32, R8.reuse, R16, -0.13563597202301025391 ;  /* 0xbe0ae42808207423 */ /* 0x041fe20000000010 */
[----:B-1----:R-:W-:-:S03]  /*07d0*/  FFMA R34, R8, R28, -0.13563597202301025391 ;  /* 0xbe0ae42808227423 */ /* 0x002fc6000000001c */
[C---:B------:R-:W-:Y:S01]  /*07e0*/  FFMA R33, R9.reuse, R17, R32 ;  /* 0x0000001109217223 */ /* 0x040fe20000000020 */
[C---:B--2---:R-:W-:Y:S01]  /*07f0*/  FFMA R8, R12.reuse, R16, -0.13563597202301025391 ;  /* 0xbe0ae4280c087423 */ /* 0x044fe20000000010 */
[----:B------:R-:W-:Y:S01]  /*0800*/  FFMA R35, R9, R29, R34 ;  /* 0x0000001d09237223 */ /* 0x000fe20000000022 */
[----:B------:R-:W-:Y:S02]  /*0810*/  FFMA R12, R12, R28, -0.13563597202301025391 ;  /* 0xbe0ae4280c0c7423 */ /* 0x000fe4000000001c */
[C---:B------:R-:W-:Y:S01]  /*0820*/  FFMA R9, R13.reuse, R17, R8 ;  /* 0x000000110d097223 */ /* 0x040fe20000000008 */
[C---:B------:R-:W-:Y:S01]  /*0830*/  FFMA R8, R10.reuse, R18, R33 ;  /* 0x000000120a087223 */ /* 0x040fe20000000021 */
[----:B------:R-:W-:Y:S01]  /*0840*/  FFMA R10, R10, R30, R35 ;  /* 0x0000001e0a0a7223 */ /* 0x000fe20000000023 */
[----:B------:R-:W-:Y:S01]  /*0850*/  FFMA R13, R13, R29, R12 ;  /* 0x0000001d0d0d7223 */ /* 0x000fe2000000000c */
[C---:B------:R-:W-:Y:S01]  /*0860*/  FFMA R12, R14.reuse, R18, R9 ;  /* 0x000000120e0c7223 */ /* 0x040fe20000000009 */
[C---:B------:R-:W-:Y:S01]  /*0870*/  FFMA R33, R11.reuse, R19, R8 ;  /* 0x000000130b217223 */ /* 0x040fe20000000008 */
[----:B------:R-:W-:Y:S01]  /*0880*/  FFMA R45, R11, R31, R10 ;  /* 0x0000001f0b2d7223 */ /* 0x000fe2000000000a */
[----:B------:R-:W-:Y:S01]  /*0890*/  FFMA R14, R14, R30, R13 ;  /* 0x0000001e0e0e7223 */ /* 0x000fe2000000000d */
[----:B------:R-:W0:Y:S01]  /*08a0*/  LDS.128 R8, [R56+0x450] ;  /* 0x0004500038087984 */ /* 0x000e220000000c00 */
[----:B------:R-:W-:Y:S01]  /*08b0*/  FFMA R35, R15, R19, R12 ;  /* 0x000000130f237223 */ /* 0x000fe2000000000c */
[-C--:B---3--:R-:W-:Y:S01]  /*08c0*/  FFMA R12, R20, R16.reuse, -0.13563597202301025391 ;  /* 0xbe0ae428140c7423 */ /* 0x088fe20000000010 */
[----:B----4-:R-:W-:Y:S01]  /*08d0*/  FFMA R16, R24, R16, -0.13563597202301025391 ;  /* 0xbe0ae42818107423 */ /* 0x010fe20000000010 */
[-C--:B------:R-:W-:Y:S01]  /*08e0*/  FFMA R20, R20, R28.reuse, -0.13563597202301025391 ;  /* 0xbe0ae42814147423 */ /* 0x080fe2000000001c */
[----:B------:R-:W-:Y:S01]  /*08f0*/  FFMA R24, R24, R28, -0.13563597202301025391 ;  /* 0xbe0ae42818187423 */ /* 0x000fe2000000001c */
[-C--:B------:R-:W-:Y:S01]  /*0900*/  FFMA R13, R21, R17.reuse, R12 ;  /* 0x00000011150d7223 */ /* 0x080fe2000000000c */
[----:B------:R-:W-:Y:S01]  /*0910*/  FFMA R17, R25, R17, R16 ;  /* 0x0000001119117223 */ /* 0x000fe20000000010 */
        /* <DEDUP_REMOVED lines=9> */
[----:B------:R-:W-:Y:S01]  /*09b0*/  LDS.128 R16, [R56+0x420] ;  /* 0x0004200038107984 */ /* 0x000fe20000000c00 */
[-C--:B------:R-:W-:Y:S01]  /*09c0*/  FFMA R69, R23, R31.reuse, R22 ;  /* 0x0000001f17457223 */ /* 0x080fe20000000016 */
[-C--:B-----5:R-:W-:Y:S01]  /*09d0*/  FFMA R32, R48, R40.reuse, R35 ;  /* 0x0000002830207223 */ /* 0x0a0fe20000000023 */
[-C--:B------:R-:W-:Y:S01]  /*09e0*/  FFMA R34, R52, R40.reuse, R33 ;  /* 0x0000002834227223 */ /* 0x080fe20000000021 */
[----:B------:R-:W1:Y:S01]  /*09f0*/  LDS.128 R12, [R59+0x20] ;  /* 0x000020003b0c7984 */ /* 0x000e620000000c00 */
[-C--:B------:R-:W-:Y:S01]  /*0a00*/  FFMA R44, R36, R40.reuse, R61 ;  /* 0x00000028242c7223 */ /* 0x080fe2000000003d */
[----:B------:R-:W-:Y:S01]  /*0a10*/  FFMA R71, R27, R31, R26 ;  /* 0x0000001f1b477223 */ /* 0x000fe2000000001a */
[----:B------:R-:W-:Y:S01]  /*0a20*/  FFMA R40, R4, R40, R63 ;  /* 0x0000002804287223 */ /* 0x000fe2000000003f */
[----:B------:R-:W2:Y:S01]  /*0a30*/  LDS.128 R20, [R59+0x60] ;  /* 0x000060003b147984 */ /* 0x000ea20000000c00 */
[-C--:B------:R-:W-:Y:S01]  /*0a40*/  FFMA R33, R49, R41.reuse, R32 ;  /* 0x0000002931217223 */ /* 0x080fe20000000020 */
[-C--:B------:R-:W-:Y:S01]  /*0a50*/  FFMA R35, R53, R41.reuse, R34 ;  /* 0x0000002935237223 */ /* 0x080fe20000000022 */
[-C--:B------:R-:W-:Y:S01]  /*0a60*/  FFMA R61, R37, R41.reuse, R44 ;  /* 0x00000029253d7223 */ /* 0x080fe2000000002c */
[----:B------:R-:W3:Y:S01]  /*0a70*/  LDS.128 R24, [R59+0x220] ;  /* 0x000220003b187984 */ /* 0x000ee20000000c00 */
[----:B------:R-:W-:Y:S01]  /*0a80*/  FFMA R41, R5, R41, R40 ;  /* 0x0000002905297223 */ /* 0x000fe20000000028 */
[-C--:B------:R-:W-:Y:S01]  /*0a90*/  FFMA R40, R50, R42.reuse, R33 ;  /* 0x0000002a32287223 */ /* 0x080fe20000000021 */
[-C--:B------:R-:W-:Y:S01]  /*0aa0*/  FFMA R44, R54, R42.reuse, R35 ;  /* 0x0000002a362c7223 */ /* 0x080fe20000000023 */
[-C--:B------:R-:W-:Y:S01]  /*0ab0*/  FFMA R46, R38, R42.reuse, R61 ;  /* 0x0000002a262e7223 */ /* 0x080fe2000000003d */
[----:B------:R-:W-:Y:S01]  /*0ac0*/  FFMA R42, R6, R42, R41 ;  /* 0x0000002a062a7223 */ /* 0x000fe20000000029 */
[-C--:B------:R-:W-:Y:S01]  /*0ad0*/  FFMA R63, R51, R43.reuse, R40 ;  /* 0x0000002b333f7223 */ /* 0x080fe20000000028 */
[-C--:B------:R-:W-:Y:S01]  /*0ae0*/  FFMA R61, R55, R43.reuse, R44 ;  /* 0x0000002b373d7223 */ /* 0x080fe2000000002c */
[-C--:B------:R-:W-:Y:S01]  /*0af0*/  FFMA R65, R39, R43.reuse, R46 ;  /* 0x0000002b27417223 */ /* 0x080fe2000000002e */
[----:B------:R-:W-:Y:S01]  /*0b00*/  FFMA R67, R7, R43, R42 ;  /* 0x0000002b07437223 */ /* 0x000fe2000000002a */
[----:B------:R-:W4:Y:S01]  /*0b10*/  LDS.128 R32, [R56+0x460] ;  /* 0x0004600038207984 */ /* 0x000f220000000c00 */
[-C--:B0-----:R-:W-:Y:S01]  /*0b20*/  FFMA R48, R48, R8.reuse, R47 ;  /* 0x0000000830307223 */ /* 0x081fe2000000002f */
[-C--:B------:R-:W-:Y:S01]  /*0b30*/  FFMA R52, R52, R8.reuse, R45 ;  /* 0x0000000834347223 */ /* 0x080fe2000000002d */
[-C--:B------:R-:W-:Y:S01]  /*0b40*/  FFMA R36, R36, R8.reuse, R69 ;  /* 0x0000000824247223 */ /* 0x080fe20000000045 */
[----:B------:R-:W-:Y:S01]  /*0b50*/  LDS.128 R40, [R59+0x30] ;  /* 0x000030003b287984 */ /* 0x000fe20000000c00 */
[----:B------:R-:W-:Y:S01]  /*0b60*/  FFMA R4, R4, R8, R71 ;  /* 0x0000000804047223 */ /* 0x000fe20000000047 */
[-C--:B------:R-:W-:Y:S01]  /*0b70*/  FFMA R49, R49, R9.reuse, R48 ;  /* 0x0000000931317223 */ /* 0x080fe20000000030 */
[-C--:B------:R-:W-:Y:S01]  /*0b80*/  FFMA R53, R53, R9.reuse, R52 ;  /* 0x0000000935357223 */ /* 0x080fe20000000034 */
[----:B------:R-:W0:Y:S01]  /*0b90*/  LDS.128 R44, [R56+0x430] ;  /* 0x00043000382c7984 */ /* 0x000e220000000c00 */
[-C--:B------:R-:W-:Y:S01]  /*0ba0*/  FFMA R37, R37, R9.reuse, R36 ;  /* 0x0000000925257223 */ /* 0x080fe20000000024 */
[----:B------:R-:W-:Y:S01]  /*0bb0*/  FFMA R5, R5, R9, R4 ;  /* 0x0000000905057223 */ /* 0x000fe20000000004 */
[-C--:B------:R-:W-:Y:S01]  /*0bc0*/  FFMA R50, R50, R10.reuse, R49 ;  /* 0x0000000a32327223 */ /* 0x080fe20000000031 */
[----:B------:R-:W5:Y:S01]  /*0bd0*/  LDS.128 R28, [R59+0x260] ;  /* 0x000260003b1c7984 */ /* 0x000f620000000c00 */
[-C--:B------:R-:W-:Y:S01]  /*0be0*/  FFMA R54, R54, R10.reuse, R53 ;  /* 0x0000000a36367223 */ /* 0x080fe20000000035 */
[-C--:B------:R-:W-:Y:S01]  /*0bf0*/  FFMA R38, R38, R10.reuse, R37 ;  /* 0x0000000a26267223 */ /* 0x080fe20000000025 */
[----:B------:R-:W-:Y:S01]  /*0c00*/  FFMA R6, R6, R10, R5 ;  /* 0x0000000a06067223 */ /* 0x000fe20000000005 */
[-C--:B------:R-:W-:Y:S01]  /*0c10*/  FFMA R9, R51, R11.reuse, R50 ;  /* 0x0000000b33097223 */ /* 0x080fe20000000032 */
[-C--:B------:R-:W-:Y:S01]  /*0c20*/  FFMA R69, R55, R11.reuse, R54 ;  /* 0x0000000b37457223 */ /* 0x080fe20000000036 */
[-C--:B------:R-:W-:Y:S01]  /*0c30*/  FFMA R71, R39, R11.reuse, R38 ;  /* 0x0000000b27477223 */ /* 0x080fe20000000026 */
[----:B------:R-:W-:Y:S01]  /*0c40*/  FFMA R11, R7, R11, R6 ;  /* 0x0000000b070b7223 */ /* 0x000fe20000000006 */
[----:B------:R-:W5:Y:S01]  /*0c50*/  LDS.128 R48, [R59+0x70] ;  /* 0x000070003b307984 */ /* 0x000f620000000c00 */
[----:B-1----:R-:W-:-:S03]  /*0c60*/  FFMA R4, R12, R16, R63 ;  /* 0x000000100c047223 */ /* 0x002fc6000000003f */
[----:B------:R-:W-:Y:S01]  /*0c70*/  LDS.128 R52, [R59+0x230] ;  /* 0x000230003b347984 */ /* 0x000fe20000000c00 */
[-C--:B--2---:R-:W-:Y:S01]  /*0c80*/  FFMA R6, R20, R16.reuse, R61 ;  /* 0x0000001014067223 */ /* 0x084fe2000000003d */
[-C--:B------:R-:W-:Y:S02]  /*0c90*/  FFMA R61, R13, R17.reuse, R4 ;  /* 0x000000110d3d7223 */ /* 0x080fe40000000004 */
[----:B------:R1:W-:Y:S01]  /*0ca0*/  LDS.128 R36, [R59+0x270] ;  /* 0x000270003b247984 */ /* 0x0003e20000000c00 */
[----:B---3--:R-:W-:Y:S01]  /*0cb0*/  FFMA R8, R24, R16, R65 ;  /* 0x0000001018087223 */ /* 0x008fe20000000041 */
[-C--:B------:R-:W-:Y:S02]  /*0cc0*/  FFMA R63, R21, R17.reuse, R6 ;  /* 0x00000011153f7223 */ /* 0x080fe40000000006 */
[----:B------:R-:W2:Y:S01]  /*0cd0*/  LDS.128 R4, [R56+0x470] ;  /* 0x0004700038047984 */ /* 0x000ea20000000c00 */
[----:B------:R-:W-:Y:S01]  /*0ce0*/  FFMA R65, R25, R17, R8 ;  /* 0x0000001119417223 */ /* 0x000fe20000000008 */
[-C--:B------:R-:W-:Y:S01]  /*0cf0*/  FFMA R8, R14, R18.reuse, R61 ;  /* 0x000000120e087223 */ /* 0x080fe2000000003d */
[----:B------:R-:W-:-:S03]  /*0d00*/  FFMA R10, R22, R18, R63 ;  /* 0x00000012160a7223 */ /* 0x000fc6000000003f */
[-C--:B------:R-:W-:Y:S01]  /*0d10*/  FFMA R61, R15, R19.reuse, R8 ;  /* 0x000000130f3d7223 */ /* 0x080fe20000000008 */
[-C--:B----4-:R-:W-:Y:S01]  /*0d20*/  FFMA R12, R12, R32.reuse, R9 ;  /* 0x000000200c0c7223 */ /* 0x090fe20000000009 */
[-C--:B------:R-:W-:Y:S01]  /*0d30*/  FFMA R20, R20, R32.reuse, R69 ;  /* 0x0000002014147223 */ /* 0x080fe20000000045 */
[----:B------:R-:W-:Y:S01]  /*0d40*/  FFMA R24, R24, R32, R71 ;  /* 0x0000002018187223 */ /* 0x000fe20000000047 */
[----:B-1----:R-:W-:Y:S01]  /*0d50*/  FFMA R59, R23, R19, R10 ;  /* 0x00000013173b7223 */ /* 0x002fe2000000000a */
[-C--:B------:R-:W-:Y:S01]  /*0d60*/  FFMA R13, R13, R33.reuse, R12 ;  /* 0x000000210d0d7223 */ /* 0x080fe2000000000c */
[-C--:B------:R-:W-:Y:S01]  /*0d70*/  FFMA R21, R21, R33.reuse, R20 ;  /* 0x0000002115157223 */ /* 0x080fe20000000014 */
[----:B------:R-:W-:Y:S01]  /*0d80*/  FFMA R25, R25, R33, R24 ;  /* 0x0000002119197223 */ /* 0x000fe20000000018 */
[--C-:B------:R-:W-:Y:S01]  /*0d90*/  SHF.R.U32.HI R20, RZ, 0x4, R58.reuse ;  /* 0x00000004ff147819 */ /* 0x100fe2000001163a */
[----:B0-----:R-:W-:Y:S01]  /*0da0*/  FFMA R8, R40, R44, R61 ;  /* 0x0000002c28087223 */ /* 0x001fe2000000003d */
[-C--:B------:R-:W-:Y:S01]  /*0db0*/  FFMA R22, R22, R34.reuse, R21 ;  /* 0x0000002216167223 */ /* 0x080fe20000000015 */
[----:B------:R-:W-:Y:S01]  /*0dc0*/  FFMA R14, R14, R34, R13 ;  /* 0x000000220e0e7223 */ /* 0x000fe2000000000d */
[----:B------:R-:W-:Y:S01]  /*0dd0*/  LOP3.LUT R21, R3, 0xf, R58, 0xf8, !PT ;  /* 0x0000000f03157812 */ /* 0x000fe200078ef83a */
[----:B------:R-:W-:Y:S01]  /*0de0*/  FFMA R9, R41, R45, R8 ;  /* 0x0000002d29097223 */ /* 0x000fe20000000008 */
[C---:B-----5:R-:W-:Y:S01]  /*0df0*/  FFMA R16, R28.reuse, R16, R67 ;  /* 0x000000101c107223 */ /* 0x060fe20000000043 */
[----:B------:R-:W-:Y:S01]  /*0e00*/  FFMA R28, R28, R32, R11 ;  /* 0x000000201c1c7223 */ /* 0x000fe2000000000b */
[----:B------:R-:W-:Y:S01]  /*0e10*/  FFMA R23, R23, R35, R22 ;  /* 0x0000002317177223 */ /* 0x000fe20000000016 */
[----:B------:R-:W-:Y:S01]  /*0e20*/  FFMA R8, R42, R46, R9 ;  /* 0x0000002e2a087223 */ /* 0x000fe20000000009 */
[C---:B------:R-:W-:Y:S01]  /*0e30*/  FFMA R17, R29.reuse, R17, R16 ;  /* 0x000000111d117223 */ /* 0x040fe20000000010 */
[----:B------:R-:W-:Y:S01]  /*0e40*/  FFMA R29, R29, R33, R28 ;  /* 0x000000211d1d7223 */ /* 0x000fe2000000001c */
[-C--:B------:R-:W-:Y:S01]  /*0e50*/  FFMA R16, R26, R18.reuse, R65 ;  /* 0x000000121a107223 */ /* 0x080fe20000000041 */
[----:B------:R-:W-:Y:S01]  /*0e60*/  FFMA R8, R43, R47, R8 ;  /* 0x0000002f2b087223 */ /* 0x000fe20000000008 */
[----:B------:R-:W-:Y:S01]  /*0e70*/  FFMA R18, R30, R18, R17 ;  /* 0x000000121e127223 */ /* 0x000fe20000000011 */
[----:B------:R-:W-:Y:S01]  /*0e80*/  FFMA R10, R48, R44, R59 ;  /* 0x0000002c300a7223 */ /* 0x000fe2000000003b */
[-C--:B------:R-:W-:Y:S01]  /*0e90*/  FFMA R26, R26, R34.reuse, R25 ;  /* 0x000000221a1a7223 */ /* 0x080fe20000000019 */
[----:B------:R-:W-:Y:S01]  /*0ea0*/  FADD R8, RZ, -R8 ;  /* 0x80000008ff087221 */ /* 0x000fe20000000000 */
[----:B------:R-:W-:Y:S01]  /*0eb0*/  FFMA R30, R30, R34, R29 ;  /* 0x000000221e1e7223 */ /* 0x000fe2000000001d */
[----:B------:R-:W-:Y:S01]  /*0ec0*/  FFMA R17, R27, R19, R16 ;  /* 0x000000131b117223 */ /* 0x000fe20000000010 */
[----:B------:R-:W-:Y:S01]  /*0ed0*/  FFMA R15, R15, R35, R14 ;  /* 0x000000230f0f7223 */ /* 0x000fe2000000000e */
[----:B------:R-:W-:Y:S01]  /*0ee0*/  FMUL R8, R8, 1.4426950216293334961 ;  /* 0x3fb8aa3b08087820 */ /* 0x000fe20000400000 */
[----:B------:R-:W-:Y:S01]  /*0ef0*/  FFMA R19, R31, R19, R18 ;  /* 0x000000131f137223 */ /* 0x000fe20000000012 */
[----:B------:R-:W-:Y:S01]  /*0f00*/  FFMA R9, R49, R45, R10 ;  /* 0x0000002d31097223 */ /* 0x000fe2000000000a */
[-C--:B------:R-:W-:Y:S01]  /*0f10*/  FFMA R27, R27, R35.reuse, R26 ;  /* 0x000000231b1b7223 */ /* 0x080fe2000000001a */
[----:B------:R-:W-:Y:S01]  /*0f20*/  FFMA R31, R31, R35, R30 ;  /* 0x000000231f1f7223 */ /* 0x000fe2000000001e */
[----:B------:R-:W-:Y:S01]  /*0f30*/  BAR.SYNC.DEFER_BLOCKING 0x0 ;  /* 0x0000000000007b1d */ /* 0x000fe20000010000 */
[----:B------:R-:W-:Y:S01]  /*0f40*/  FSETP.GEU.AND P5, PT, R8, -126, PT ;  /* 0xc2fc00000800780b */ /* 0x000fe20003fae000 */
[----:B--2---:R-:W-:Y:S01]  /*0f50*/  FFMA R48, R48, R4, R23 ;  /* 0x0000000430307223 */ /* 0x004fe20000000017 */
[----:B------:R-:W-:Y:S01]  /*0f60*/  FFMA R12, R52, R44, R17 ;  /* 0x0000002c340c7223 */ /* 0x000fe20000000011 */
[----:B------:R-:W-:Y:S01]  /*0f70*/  FFMA R40, R40, R4, R15 ;  /* 0x0000000428287223 */ /* 0x000fe2000000000f */
[----:B------:R-:W-:Y:S01]  /*0f80*/  FFMA R44, R36, R44, R19 ;  /* 0x0000002c242c7223 */ /* 0x000fe20000000013 */
[----:B------:R-:W-:Y:S01]  /*0f90*/  FFMA R10, R50, R46, R9 ;  /* 0x0000002e320a7223 */ /* 0x000fe20000000009 */
[-C--:B------:R-:W-:Y:S01]  /*0fa0*/  FFMA R52, R52, R4.reuse, R27 ;  /* 0x0000000434347223 */ /* 0x080fe2000000001b */
[----:B------:R-:W-:Y:S01]  /*0fb0*/  FFMA R4, R36, R4, R31 ;  /* 0x0000000424047223 */ /* 0x000fe2000000001f */
[----:B------:R-:W-:Y:S01]  /*0fc0*/  FFMA R49, R49, R5, R48 ;  /* 0x0000000531317223 */ /* 0x000fe20000000030 */
[----:B------:R-:W-:Y:S01]  /*0fd0*/  FFMA R11, R53, R45, R12 ;  /* 0x0000002d350b7223 */ /* 0x000fe2000000000c */
[----:B------:R-:W-:Y:S01]  /*0fe0*/  FFMA R41, R41, R5, R40 ;  /* 0x0000000529297223 */ /* 0x000fe20000000028 */
[----:B------:R-:W-:Y:S01]  /*0ff0*/  FFMA R45, R37, R45, R44 ;  /* 0x0000002d252d7223 */ /* 0x000fe2000000002c */
[----:B------:R-:W-:Y:S01]  /*1000*/  FFMA R10, R51, R47, R10 ;  /* 0x0000002f330a7223 */ /* 0x000fe2000000000a */
[----:B------:R-:W-:Y:S01]  /*1010*/  @!P5 FMUL R8, R8, 0.5 ;  /* 0x3f0000000808d820 */ /* 0x000fe20000400000 */
[-C--:B------:R-:W-:Y:S01]  /*1020*/  FFMA R53, R53, R5.reuse, R52 ;  /* 0x0000000535357223 */ /* 0x080fe20000000034 */
[----:B------:R-:W-:Y:S01]  /*1030*/  FFMA R5, R37, R5, R4 ;  /* 0x0000000525057223 */ /* 0x000fe20000000004 */
[----:B------:R-:W-:Y:S01]  /*1040*/  FFMA R50, R50, R6, R49 ;  /* 0x0000000632327223 */ /* 0x000fe20000000031 */
[----:B------:R-:W-:Y:S01]  /*1050*/  FFMA R12, R54, R46, R11 ;  /* 0x0000002e360c7223 */ /* 0x000fe2000000000b */
[----:B------:R-:W-:Y:S01]  /*1060*/  FFMA R42, R42, R6, R41 ;  /* 0x000000062a2a7223 */ /* 0x000fe20000000029 */
[----:B------:R-:W-:Y:S01]  /*1070*/  FFMA R46, R38, R46, R45 ;  /* 0x0000002e262e7223 */ /* 0x000fe2000000002d */
[----:B------:R-:W-:Y:S01]  /*1080*/  FADD R10, RZ, -R10 ;  /* 0x8000000aff0a7221 */ /* 0x000fe20000000000 */
[-C--:B------:R-:W-:Y:S01]  /*1090*/  FFMA R54, R54, R6.reuse, R53 ;  /* 0x0000000636367223 */ /* 0x080fe20000000035 */
[----:B------:R-:W0:Y:S01]  /*10a0*/  MUFU.EX2 R8, R8 ;  /* 0x0000000800087308 */ /* 0x000e220000000800 */
[----:B------:R-:W-:Y:S01]  /*10b0*/  FFMA R50, R51, R7, R50 ;  /* 0x0000000733327223 */ /* 0x000fe20000000032 */
[----:B------:R-:W-:Y:S01]  /*10c0*/  FFMA R6, R38, R6, R5 ;  /* 0x0000000626067223 */ /* 0x000fe20000000005 */
[----:B------:R-:W-:Y:S01]  /*10d0*/  FFMA R12, R55, R47, R12 ;  /* 0x0000002f370c7223 */ /* 0x000fe2000000000c */
[----:B------:R-:W-:Y:S01]  /*10e0*/  FFMA R42, R43, R7, R42 ;  /* 0x000000072b2a7223 */ /* 0x000fe2000000002a */
[----:B------:R-:W-:Y:S01]  /*10f0*/  FFMA R46, R39, R47, R46 ;  /* 0x0000002f272e7223 */ /* 0x000fe2000000002e */
[----:B------:R-:W-:Y:S01]  /*1100*/  FMUL R10, R10, 1.4426950216293334961 ;  /* 0x3fb8aa3b0a0a7820 */ /* 0x000fe20000400000 */
[-C--:B------:R-:W-:Y:S01]  /*1110*/  FFMA R54, R55, R7.reuse, R54 ;  /* 0x0000000737367223 */ /* 0x080fe20000000036 */
[----:B------:R-:W-:Y:S01]  /*1120*/  FADD R50, RZ, -R50 ;  /* 0x80000032ff327221 */ /* 0x000fe20000000000 */
[----:B------:R-:W-:Y:S01]  /*1130*/  FFMA R6, R39, R7, R6 ;  /* 0x0000000727067223 */ /* 0x000fe20000000006 */
[----:B------:R-:W-:Y:S01]  /*1140*/  FADD R12, RZ, -R12 ;  /* 0x8000000cff0c7221 */ /* 0x000fe20000000000 */
[----:B------:R-:W-:Y:S01]  /*1150*/  FADD R42, RZ, -R42 ;  /* 0x8000002aff2a7221 */ /* 0x000fe20000000000 */
[----:B------:R-:W-:Y:S01]  /*1160*/  FADD R46, RZ, -R46 ;  /* 0x8000002eff2e7221 */ /* 0x000fe20000000000 */
[----:B------:R-:W-:Y:S01]  /*1170*/  FSETP.GEU.AND P6, PT, R10, -126, PT ;  /* 0xc2fc00000a00780b */ /* 0x000fe20003fce000 */
[----:B------:R-:W-:Y:S01]  /*1180*/  FADD R54, RZ, -R54 ;  /* 0x80000036ff367221 */ /* 0x000fe20000000000 */
[----:B------:R-:W-:Y:S01]  /*1190*/  FMUL R50, R50, 1.4426950216293334961 ;  /* 0x3fb8aa3b32327820 */ /* 0x000fe20000400000 */
[----:B------:R-:W-:Y:S01]  /*11a0*/  FADD R6, RZ, -R6 ;  /* 0x80000006ff067221 */ /* 0x000fe20000000000 */
[----:B------:R-:W-:Y:S01]  /*11b0*/  FMUL R12, R12, 1.4426950216293334961 ;  /* 0x3fb8aa3b0c0c7820 */ /* 0x000fe20000400000 */
[----:B------:R-:W-:Y:S01]  /*11c0*/  FMUL R42, R42, 1.4426950216293334961 ;  /* 0x3fb8aa3b2a2a7820 */ /* 0x000fe20000400000 */
[----:B------:R-:W-:Y:S01]  /*11d0*/  FMUL R46, R46, 1.4426950216293334961 ;  /* 0x3fb8aa3b2e2e7820 */ /* 0x000fe20000400000 */
[----:B------:R-:W-:Y:S01]  /*11e0*/  FMUL R54, R54, 1.4426950216293334961 ;  /* 0x3fb8aa3b36367820 */ /* 0x000fe20000400000 */
[----:B------:R-:W-:Y:S01]  /*11f0*/  FMUL R6, R6, 1.4426950216293334961 ;  /* 0x3fb8aa3b06067820 */ /* 0x000fe20000400000 */
[----:B------:R-:W-:Y:S01]  /*1200*/  FSETP.GEU.AND P3, PT, R50, -126, PT ;  /* 0xc2fc00003200780b */ /* 0x000fe20003f6e000 */
[----:B0-----:R-:W-:Y:S01]  /*1210*/  @!P5 FMUL R8, R8, R8 ;  /* 0x000000080808d220 */ /* 0x001fe20000400000 */
[----:B------:R-:W-:-:S02]  /*1220*/  FSETP.GEU.AND P0, PT, R12, -126, PT ;  /* 0xc2fc00000c00780b */ /* 0x000fc40003f0e000 */
[----:B------:R-:W-:Y:S01]  /*1230*/  FSETP.GEU.AND P2, PT, R42, -126, PT ;  /* 0xc2fc00002a00780b */ /* 0x000fe20003f4e000 */
[----:B------:R-:W-:Y:S01]  /*1240*/  @!P6 FMUL R10, R10, 0.5 ;  /* 0x3f0000000a0ae820 */ /* 0x000fe20000400000 */
[----:B------:R-:W-:Y:S01]  /*1250*/  FSETP.GEU.AND P1, PT, R46, -126, PT ;  /* 0xc2fc00002e00780b */ /* 0x000fe20003f2e000 */
[----:B------:R-:W-:Y:S01]  /*1260*/  FADD R8, R8, 1 ;  /* 0x3f80000008087421 */ /* 0x000fe20000000000 */
[----:B------:R-:W-:Y:S02]  /*1270*/  FSETP.GEU.AND P4, PT, R54, -126, PT ;  /* 0xc2fc00003600780b */ /* 0x000fe40003f8e000 */
[----:B------:R-:W-:Y:S01]  /*1280*/  FSETP.GEU.AND P5, PT, R6, -126, PT ;  /* 0xc2fc00000600780b */ /* 0x000fe20003fae000 */
[----:B------:R-:W0:Y:S01]  /*1290*/  MUFU.EX2 R10, R10 ;  /* 0x0000000a000a7308 */ /* 0x000e220000000800 */
[----:B------:R-:W-:Y:S01]  /*12a0*/  SHF.R.U32.HI R5, RZ, 0x1, R0 ;  /* 0x00000001ff057819 */ /* 0x000fe20000011600 */
[----:B------:R-:W-:Y:S01]  /*12b0*/  @!P3 FMUL R50, R50, 0.5 ;  /* 0x3f0000003232b820 */ /* 0x000fe20000400000 */
[----:B------:R-:W-:Y:S01]  /*12c0*/  SHF.L.U32 R4, R58, 0x1, RZ ;  /* 0x000000013a047819 */ /* 0x000fe200000006ff */
[----:B------:R-:W-:Y:S01]  /*12d0*/  @!P0 FMUL R12, R12, 0.5 ;  /* 0x3f0000000c0c8820 */ /* 0x000fe20000400000 */
[----:B------:R-:W-:Y:S01]  /*12e0*/  MOV R18, 0x3e800000 ;  /* 0x3e80000000127802 */ /* 0x000fe20000000f00 */
[----:B------:R-:W-:Y:S01]  /*12f0*/  @!P2 FMUL R42, R42, 0.5 ;  /* 0x3f0000002a2aa820 */ /* 0x000fe20000400000 */
[----:B------:R-:W-:Y:S01]  /*1300*/  LEA R19, R0, R5, 0x2 ;  /* 0x0000000500137211 */ /* 0x000fe200078e10ff */
[----:B------:R-:W-:Y:S01]  /*1310*/  @!P1 FMUL R46, R46, 0.5 ;  /* 0x3f0000002e2e9820 */ /* 0x000fe20000400000 */
[----:B------:R-:W1:Y:S01]  /*1320*/  MUFU.EX2 R50, R50 ;  /* 0x0000003200327308 */ /* 0x000e620000000800 */
[----:B------:R-:W-:Y:S01]  /*1330*/  @!P4 FMUL R54, R54, 0.5 ;  /* 0x3f0000003636c820 */ /* 0x000fe20000400000 */
[----:B------:R-:W-:Y:S01]  /*1340*/  SHF.L.U32 R0, R58, 0x2, RZ ;  /* 0x000000023a007819 */ /* 0x000fe200000006ff */
[----:B------:R-:W-:Y:S01]  /*1350*/  @!P5 FMUL R6, R6, 0.5 ;  /* 0x3f0000000606d820 */ /* 0x000fe20000400000 */
[----:B------:R-:W-:-:S02]  /*1360*/  LOP3.LUT R5, R4, 0xe, RZ, 0xc0, !PT ;  /* 0x0000000e04057812 */ /* 0x000fc400078ec0ff */
[----:B------:R-:W-:Y:S01]  /*1370*/  IADD3 R19, R2, R19, RZ ;  /* 0x0000001302137210 */ /* 0x000fe20007ffe0ff */
[----:B0-----:R-:W-:Y:S01]  /*1380*/  @!P6 FMUL R10, R10, R10 ;  /* 0x0000000a0a0ae220 */ /* 0x001fe20000400000 */
[----:B------:R-:W0:Y:S01]  /*1390*/  MUFU.EX2 R12, R12 ;  /* 0x0000000c000c7308 */ /* 0x000e220000000800 */
[----:B------:R-:W-:Y:S02]  /*13a0*/  FSETP.GT.AND P6, PT, R8, 8.50705917302346158658e+37, PT ;  /* 0x7e8000000800780b */ /* 0x000fe40003fc4000 */
[----:B------:R-:W-:Y:S01]  /*13b0*/  FADD R10, R10, 1 ;  /* 0x3f8000000a0a7421 */ /* 0x000fe20000000000 */
[----:B------:R-:W-:Y:S02]  /*13c0*/  LOP3.LUT R4, R5, 0x60, R0, 0xf8, !PT ;  /* 0x0000006005047812 */ /* 0x000fe400078ef800 */
[----:B------:R-:W-:Y:S02]  /*13d0*/  FSEL R7, R18, 1, P6 ;  /* 0x3f80000012077808 */ /* 0x000fe40003000000 */
[----:B------:R-:W2:Y:S01]  /*13e0*/  MUFU.EX2 R42, R42 ;  /* 0x0000002a002a7308 */ /* 0x000ea20000000800 */
[----:B-1----:R-:W-:Y:S01]  /*13f0*/  @!P3 FMUL R50, R50, R50 ;  /* 0x000000323232b220 */ /* 0x002fe20000400000 */
[----:B------:R-:W-:-:S03]  /*1400*/  LOP3.LUT R0, R0, 0x60, RZ, 0xc0, !PT ;  /* 0x0000006000007812 */ /* 0x000fc600078ec0ff */
[----:B------:R-:W-:Y:S01]  /*1410*/  FADD R50, R50, 1 ;  /* 0x3f80000032327421 */ /* 0x000fe20000000000 */
[----:B------:R-:W-:Y:S01]  /*1420*/  @P6 FMUL R8, R8, 0.25 ;  /* 0x3e80000008086820 */ /* 0x000fe20000400000 */
[----:B------:R-:W-:Y:S01]  /*1430*/  LOP3.LUT R13, R0, 0x80, RZ, 0xfc, !PT ;  /* 0x00000080000d7812 */ /* 0x000fe200078efcff */
[----:B------:R-:W1:Y:S01]  /*1440*/  MUFU.EX2 R46, R46 ;  /* 0x0000002e002e7308 */ /* 0x000e620000000800 */
[----:B0-----:R-:W-:Y:S01]  /*1450*/  @!P0 FMUL R12, R12, R12 ;  /* 0x0000000c0c0c8220 */ /* 0x001fe20000400000 */
[----:B------:R-:W-:Y:S02]  /*1460*/  FSETP.GT.AND P0, PT, R10, 8.50705917302346158658e+37, PT ;  /* 0x7e8000000a00780b */ /* 0x000fe40003f04000 */
[----:B------:R-:W-:Y:S01]  /*1470*/  SHF.R.U32.HI R13, RZ, 0x1, R13 ;  /* 0x00000001ff0d7819 */ /* 0x000fe2000001160d */
[----:B------:R-:W-:Y:S01]  /*1480*/  FADD R12, R12, 1 ;  /* 0x3f8000000c0c7421 */ /* 0x000fe20000000000 */
[----:B------:R-:W-:Y:S02]  /*1490*/  LOP3.LUT R11, R0, 0x10, RZ, 0xfc, !PT ;  /* 0x00000010000b7812 */ /* 0x000fe400078efcff */
[----:B------:R-:W0:Y:S01]  /*14a0*/  MUFU.EX2 R54, R54 ;  /* 0x0000003600367308 */ /* 0x000e220000000800 */
[----:B--2---:R-:W-:Y:S01]  /*14b0*/  @!P2 FMUL R42, R42, R42 ;  /* 0x0000002a2a2aa220 */ /* 0x004fe20000400000 */
[----:B------:R-:W-:-:S02]  /*14c0*/  SHF.R.U32.HI R5, RZ, 0x1, R0 ;  /* 0x00000001ff057819 */ /* 0x000fc40000011600 */
[----:B------:R-:W-:Y:S01]  /*14d0*/  LOP3.LUT R0, R0, 0x90, RZ, 0xfc, !PT ;  /* 0x0000009000007812 */ /* 0x000fe200078efcff */
[----:B------:R-:W-:Y:S01]  /*14e0*/  FADD R42, R42, 1 ;  /* 0x3f8000002a2a7421 */ /* 0x000fe20000000000 */
[----:B------:R-:W-:Y:S01]  /*14f0*/  SHF.R.U32.HI R11, RZ, 0x1, R11 ;  /* 0x00000001ff0b7819 */ /* 0x000fe2000001160b */
[----:B------:R-:W-:Y:S01]  /*1500*/  @P0 FMUL R10, R10, 0.25 ;  /* 0x3e8000000a0a0820 */ /* 0x000fe20000400000 */
[----:B------:R-:W2:Y:S01]  /*1510*/  MUFU.EX2 R6, R6 ;  /* 0x0000000600067308 */ /* 0x000ea20000000800 */
[----:B-1----:R-:W-:Y:S01]  /*1520*/  @!P1 FMUL R46, R46, R46 ;  /* 0x0000002e2e2e9220 */ /* 0x002fe20000400000 */
[----:B------:R-:W-:Y:S02]  /*1530*/  FSETP.GT.AND P1, PT, R12, 8.50705917302346158658e+37, PT ;  /* 0x7e8000000c00780b */ /* 0x000fe40003f24000 */
[----:B------:R-:W-:Y:S01]  /*1540*/  FSETP.GT.AND P3, PT, R42, 8.50705917302346158658e+37, PT ;  /* 0x7e8000002a00780b */ /* 0x000fe20003f64000 */
[----:B------:R-:W-:Y:S01]  /*1550*/  FADD R46, R46, 1 ;  /* 0x3f8000002e2e7421 */ /* 0x000fe20000000000 */
[----:B------:R-:W-:Y:S01]  /*1560*/  LEA R16, R4, R13, 0x2 ;  /* 0x0000000d04107211 */ /* 0x000fe200078e10ff */
[----:B0-----:R-:W-:Y:S01]  /*1570*/  @!P4 FMUL R54, R54, R54 ;  /* 0x000000363636c220 */ /* 0x001fe20000400000 */
[----:B------:R-:W-:Y:S01]  /*1580*/  FSETP.GT.AND P4, PT, R50, 8.50705917302346158658e+37, PT ;  /* 0x7e8000003200780b */ /* 0x000fe20003f84000 */
[----:B------:R-:W0:Y:S01]  /*1590*/  MUFU.RCP R10, R10 ;  /* 0x0000000a000a7308 */ /* 0x000e220000001000 */
[----:B------:R-:W-:Y:S01]  /*15a0*/  FSETP.GT.AND P2, PT, R46, 8.50705917302346158658e+37, PT ;  /* 0x7e8000002e00780b */ /* 0x000fe20003f44000 */
[----:B------:R-:W-:Y:S01]  /*15b0*/  FADD R54, R54, 1 ;  /* 0x3f80000036367421 */ /* 0x000fe20000000000 */
[----:B------:R-:W-:-:S03]  /*15c0*/  LEA R14, R4, R5, 0x2 ;  /* 0x00000005040e7211 */ /* 0x000fc600078e10ff */
[----:B------:R-:W-:Y:S01]  /*15d0*/  @P1 FMUL R12, R12, 0.25 ;  /* 0x3e8000000c0c1820 */ /* 0x000fe20000400000 */
[----:B--2---:R-:W-:Y:S01]  /*15e0*/  @!P5 FMUL R6, R6, R6 ;  /* 0x000000060606d220 */ /* 0x004fe20000400000 */
[----:B------:R-:W-:Y:S01]  /*15f0*/  FSETP.GT.AND P5, PT, R54, 8.50705917302346158658e+37, PT ;  /* 0x7e8000003600780b */ /* 0x000fe20003fa4000 */
[----:B------:R-:W-:Y:S01]  /*1600*/  @P3 FMUL R42, R42, 0.25 ;  /* 0x3e8000002a2a3820 */ /* 0x000fe20000400000 */
[----:B------:R-:W1:Y:S01]  /*1610*/  MUFU.RCP R8, R8 ;  /* 0x0000000800087308 */ /* 0x000e620000001000 */
[----:B------:R-:W-:Y:S01]  /*1620*/  FADD R6, R6, 1 ;  /* 0x3f80000006067421 */ /* 0x000fe20000000000 */
[----:B------:R-:W-:Y:S01]  /*1630*/  SHF.R.U32.HI R5, RZ, 0x1, R0 ;  /* 0x00000001ff057819 */ /* 0x000fe20000011600 */
[----:B------:R-:W-:Y:S01]  /*1640*/  @P4 FMUL R50, R50, 0.25 ;  /* 0x3e80000032324820 */ /* 0x000fe20000400000 */
[----:B------:R-:W-:Y:S01]  /*1650*/  LEA R15, R4, R11, 0x2 ;  /* 0x0000000b040f7211 */ /* 0x000fe200078e10ff */
[----:B------:R-:W-:Y:S01]  /*1660*/  @P2 FMUL R46, R46, 0.25 ;  /* 0x3e8000002e2e2820 */ /* 0x000fe20000400000 */
[----:B------:R-:W-:-:S02]  /*1670*/  FSETP.GT.AND P6, PT, R6, 8.50705917302346158658e+37, PT ;  /* 0x7e8000000600780b */ /* 0x000fc40003fc4000 */
[----:B------:R-:W2:Y:S01]  /*1680*/  MUFU.RCP R9, R42 ;  /* 0x0000002a00097308 */ /* 0x000ea20000001000 */
[----:B------:R-:W-:Y:S02]  /*1690*/  FSEL R11, R18, 1, P0 ;  /* 0x3f800000120b7808 */ /* 0x000fe40000000000 */
[----:B------:R-:W-:Y:S01]  /*16a0*/  @P5 FMUL R54, R54, 0.25 ;  /* 0x3e80000036365820 */ /* 0x000fe20000400000 */
[----:B------:R-:W-:Y:S02]  /*16b0*/  LEA R17, R4, R5, 0x2 ;  /* 0x0000000504117211 */ /* 0x000fe400078e10ff */
[----:B------:R-:W-:Y:S01]  /*16c0*/  SGXT.U32 R0, R20, 0x1 ;  /* 0x000000011400781a */ /* 0x000fe20000000000 */
[----:B0-----:R-:W-:Y:S01]  /*16d0*/  FMUL R10, R10, R11 ;  /* 0x0000000b0a0a7220 */ /* 0x001fe20000400000 */
[----:B------:R-:W0:Y:S01]  /*16e0*/  MUFU.RCP R50, R50 ;  /* 0x0000003200327308 */ /* 0x000e220000001000 */
[----:B------:R-:W-:Y:S01]  /*16f0*/  SHF.L.U32 R5, R57, 0x4, RZ ;  /* 0x0000000439057819 */ /* 0x000fe200000006ff */
[----:B-1----:R-:W-:Y:S01]  /*1700*/  FMUL R8, R8, R7 ;  /* 0x0000000708087220 */ /* 0x002fe20000400000 */
[----:B------:R-:W-:Y:S01]  /*1710*/  @P6 FMUL R6, R6, 0.25 ;  /* 0x3e80000006066820 */ /* 0x000fe20000400000 */
[----:B------:R-:W-:-:S02]  /*1720*/  FSEL R2, R18, 1, P3 ;  /* 0x3f80000012027808 */ /* 0x000fc40001800000 */
[----:B------:R-:W-:Y:S02]  /*1730*/  LOP3.LUT P0, R0, R5, RZ, R0, 0xfa, !PT ;  /* 0x000000ff05007212 */ /* 0x000fe4000780fa00 */
[----:B------:R-:W1:Y:S01]  /*1740*/  MUFU.RCP R12, R12 ;  /* 0x0000000c000c7308 */ /* 0x000e620000001000 */
[C---:B------:R-:W-:Y:S01]  /*1750*/  FSEL R11, R18.reuse, 1, P4 ;  /* 0x3f800000120b7808 */ /* 0x040fe20002000000 */
[----:B--2---:R-:W-:Y:S01]  /*1760*/  FMUL R9, R9, R2 ;  /* 0x0000000209097220 */ /* 0x004fe20000400000 */
[C---:B------:R-:W-:Y:S02]  /*1770*/  FSEL R5, R18.reuse, 1, P1 ;  /* 0x3f80000012057808 */ /* 0x040fe40000800000 */
[C---:B------:R-:W-:Y:S02]  /*1780*/  FSEL R4, R18.reuse, 1, P5 ;  /* 0x3f80000012047808 */ /* 0x040fe40002800000 */
[----:B------:R-:W-:Y:S01]  /*1790*/  FSEL R3, R18, 1, P2 ;  /* 0x3f80000012037808 */ /* 0x000fe20001000000 */
[----:B------:R-:W2:Y:S01]  /*17a0*/  MUFU.RCP R13, R54 ;  /* 0x00000036000d7308 */ /* 0x000ea20000001000 */
[----:B0-----:R-:W-:Y:S01]  /*17b0*/  FMUL R11, R50, R11 ;  /* 0x0000000b320b7220 */ /* 0x001fe20000400000 */
[----:B------:R0:W-:Y:S01]  /*17c0*/  STS.64 [R14], R8 ;  /* 0x000000080e007388 */ /* 0x0001e20000000a00 */
[----:B------:R-:W-:-:S03]  /*17d0*/  ISETP.LT.AND P0, PT, R21, c[0x0][0x178], !P0 ;  /* 0x00005e0015007a0c */ /* 0x000fc60004701270 */
[----:B------:R0:W-:Y:S02]  /*17e0*/  STS.64 [R15+0x40], R10 ;  /* 0x0000400a0f007388 */ /* 0x0001e40000000a00 */
[----:B------:R-:W3:Y:S01]  /*17f0*/  MUFU.RCP R46, R46 ;  /* 0x0000002e002e7308 */ /* 0x000ee20000001000 */
[----:B-1----:R-:W-:-:S07]  /*1800*/  FMUL R12, R12, R5 ;  /* 0x000000050c0c7220 */ /* 0x002fce0000400000 */
[----:B------:R1:W4:Y:S01]  /*1810*/  MUFU.RCP R47, R6 ;  /* 0x00000006002f7308 */ /* 0x0003220000001000 */
[----:B--2---:R-:W-:-:S05]  /*1820*/  FMUL R13, R13, R4 ;  /* 0x000000040d0d7220 */ /* 0x004fca0000400000 */
[----:B------:R0:W-:Y:S01]  /*1830*/  STS.64 [R16+0x200], R12 ;  /* 0x0002000c10007388 */ /* 0x0001e20000000a00 */
[----:B---3--:R-:W-:Y:S01]  /*1840*/  FMUL R46, R46, R3 ;  /* 0x000000032e2e7220 */ /* 0x008fe20000400000 */
[----:B-1----:R-:W-:-:S05]  /*1850*/  FSEL R6, R18, 1, P6 ;  /* 0x3f80000012067808 */ /* 0x002fca0003000000 */
[----:B----4-:R-:W-:-:S05]  /*1860*/  FMUL R47, R47, R6 ;  /* 0x000000062f2f7220 */ /* 0x010fca0000400000 */
[----:B------:R0:W-:Y:S04]  /*1870*/  STS.64 [R17+0x240], R46 ;  /* 0x0002402e11007388 */ /* 0x0001e80000000a00 */
[----:B------:R-:W-:Y:S06]  /*1880*/  BAR.SYNC.DEFER_BLOCKING 0x0 ;  /* 0x0000000000007b1d */ /* 0x000fec0000010000 */
[----:B------:R-:W-:Y:S05]  /*1890*/  @!P0 EXIT ;  /* 0x000000000000894d */ /* 0x000fea0003800000 */
[----:B0-----:R-:W0:Y:S01]  /*18a0*/  LDS R19, [R19] ;  /* 0x0000000013137984 */ /* 0x001e220000000800 */
[----:B------:R-:W-:Y:S01]  /*18b0*/  MOV R3, 0x4 ;  /* 0x0000000400037802 */ /* 0x000fe20000000f00 */
[----:B------:R-:W-:Y:S01]  /*18c0*/  ULDC.64 UR4, c[0x0][0x118] ;  /* 0x0000460000047ab9 */ /* 0x000fe20000000a00 */
[----:B------:R-:W-:-:S05]  /*18d0*/  IADD3 R0, R21, R0, RZ ;  /* 0x0000000015007210 */ /* 0x000fca0007ffe0ff */
[----:B------:R-:W-:-:S05]  /*18e0*/  IMAD.WIDE R2, R0, R3, c[0x0][0x170] ;  /* 0x00005c0000027625 */ /* 0x000fca00078e0203 */
[----:B0-----:R-:W-:Y:S01]  /*18f0*/  STG.E [R2.64], R19 ;  /* 0x0000001302007986 */ /* 0x001fe2000c101904 */
[----:B------:R-:W-:Y:S05]  /*1900*/  EXIT ;  /* 0x000000000000794d */ /* 0x000fea0003800000 */
.L_x_0:
[----:B------:R-:W-:-:S00]  /*1910*/  BRA `(.L_x_0) ;  /* 0xfffffff000007947 */ /* 0x000fc0000383ffff */
[----:B------:R-:W-:-:S00]  /*1920*/  NOP ;  /* 0x0000000000007918 */ /* 0x000fc00000000000 */
        /* <DEDUP_REMOVED lines=13> */
.L_x_1:


//--------------------- .nv.shared.model_triton_tem_fused_addmm_relu_sigmoid_t_1 --------------------------
	.section	.nv.shared.model_triton_tem_fused_addmm_relu_sigmoid_t_1,"aw",@nobits
	.sectionflags	@""
	.align	16
